//
// Generated by NVIDIA NVVM Compiler
//
// Compiler Build ID: CL-36424714
// Cuda compilation tools, release 13.0, V13.0.88
// Based on NVVM 20.0.0
//

.version 9.0
.target sm_100
.address_size 64

	// .globl	_Z15shiftLeftKernelPii

.visible .entry _Z15shiftLeftKernelPii(
	.param .u64 .ptr .align 1 _Z15shiftLeftKernelPii_param_0,
	.param .u32 _Z15shiftLeftKernelPii_param_1
)
{
	.reg .pred 	%p<3>;
	.reg .b32 	%r<9>;
	.reg .b64 	%rd<7>;

	ld.param.u64 	%rd2, [_Z15shiftLeftKernelPii_param_0];
	ld.param.u32 	%r3, [_Z15shiftLeftKernelPii_param_1];
	cvta.to.global.u64 	%rd1, %rd2;
	mov.u32 	%r4, %tid.x;
	mov.u32 	%r5, %ctaid.x;
	mov.u32 	%r6, %ntid.x;
	mad.lo.s32 	%r1, %r5, %r6, %r4;
	add.s32 	%r2, %r3, -1;
	setp.ge.s32 	%p1, %r1, %r2;
	@%p1 bra 	$L__BB0_2;
	mul.wide.s32 	%rd5, %r1, 4;
	add.s64 	%rd6, %rd1, %rd5;
	ld.global.u32 	%r8, [%rd6+4];
	st.global.u32 	[%rd6], %r8;
	bra.uni 	$L__BB0_4;
$L__BB0_2:
	setp.ne.s32 	%p2, %r1, %r2;
	@%p2 bra 	$L__BB0_4;
	ld.global.u32 	%r7, [%rd1];
	mul.wide.s32 	%rd3, %r1, 4;
	add.s64 	%rd4, %rd1, %rd3;
	st.global.u32 	[%rd4], %r7;
$L__BB0_4:
	ret;

}


// ===== COMPILED SASS (sm_100) =====

	.target	sm_100

	.elftype	@"ET_EXEC"


//--------------------- .note.nv.tkinfo           --------------------------
	.section	.note.nv.tkinfo,"",@"SHT_NOTE"
	.sectionflags	@"SHF_NOTE_NV_TKINFO"
	.tkinfo
        /*0018*/ 	.word	0x00000002
        /*0030*/ 	.string	""
        /*0030*/ 	.string	"ptxas"
        /*0030*/ 	.string	"Cuda compilation tools, release 13.0, V13.0.88"
        /*0030*/ 	.string	"Build cuda_13.0.r13.0/compiler.36424714_0"
        /*0030*/ 	.string	"-arch sm_100 -m 64 "



//--------------------- .note.nv.cuinfo           --------------------------
	.section	.note.nv.cuinfo,"",@"SHT_NOTE"
	.sectionflags	@"SHF_NOTE_NV_CUINFO"
        /*0018*/ 	.short	0x0002
        /*001a*/ 	.short	0x0064
        /*001c*/ 	.short	0x0082
	.zero		2


//--------------------- .nv.info                  --------------------------
	.section	.nv.info,"",@"SHT_CUDA_INFO"
	.align	4


	//----- nvinfo : EIATTR_REGCOUNT
	.align		4
        /*0000*/ 	.byte	0x04, 0x2f
        /*0002*/ 	.short	(.L_1 - .L_0)
	.align		4
.L_0:
        /*0004*/ 	.word	index@(_Z15shiftLeftKernelPii)
        /*0008*/ 	.word	0x0000000a


	//----- nvinfo : EIATTR_FRAME_SIZE
	.align		4
.L_1:
        /*000c*/ 	.byte	0x04, 0x11
        /*000e*/ 	.short	(.L_3 - .L_2)
	.align		4
.L_2:
        /*0010*/ 	.word	index@(_Z15shiftLeftKernelPii)
        /*0014*/ 	.word	0x00000000


	//----- nvinfo : EIATTR_MIN_STACK_SIZE
	.align		4
.L_3:
        /*0018*/ 	.byte	0x04, 0x12
        /*001a*/ 	.short	(.L_5 - .L_4)
	.align		4
.L_4:
        /*001c*/ 	.word	index@(_Z15shiftLeftKernelPii)
        /*0020*/ 	.word	0x00000000
.L_5:


//--------------------- .nv.compat                --------------------------
	.section	.nv.compat,"",@"SHT_CUDA_COMPAT_INFO"
	.align	4
        /*0000*/ 	.byte	0x02, 0x09, 0x00, 0x00, 0x02, 0x02, 0x01, 0x00, 0x02, 0x05, 0x05, 0x00, 0x03, 0x07, 0x01, 0x01
        /*0010*/ 	.byte	0x02, 0x03, 0x00, 0x00, 0x02, 0x06, 0x01, 0x00, 0x04, 0x0b, 0x08, 0x00, 0x09, 0x00, 0x00, 0x00
        /*0020*/ 	.byte	0x00, 0x00, 0x00, 0x00


//--------------------- .nv.info._Z15shiftLeftKernelPii --------------------------
	.section	.nv.info._Z15shiftLeftKernelPii,"",@"SHT_CUDA_INFO"
	.sectionflags	@""
	.align	4


	//----- nvinfo : EIATTR_CUDA_API_VERSION
	.align		4
        /*0000*/ 	.byte	0x04, 0x37
        /*0002*/ 	.short	(.L_7 - .L_6)
.L_6:
        /*0004*/ 	.word	0x00000082


	//----- nvinfo : EIATTR_KPARAM_INFO
	.align		4
.L_7:
        /*0008*/ 	.byte	0x04, 0x17
        /*000a*/ 	.short	(.L_9 - .L_8)
.L_8:
        /*000c*/ 	.word	0x00000000
        /*0010*/ 	.short	0x0001
        /*0012*/ 	.short	0x0008
        /*0014*/ 	.byte	0x00, 0xf0, 0x11, 0x00


	//----- nvinfo : EIATTR_KPARAM_INFO
	.align		4
.L_9:
        /*0018*/ 	.byte	0x04, 0x17
        /*001a*/ 	.short	(.L_11 - .L_10)
.L_10:
        /*001c*/ 	.word	0x00000000
        /*0020*/ 	.short	0x0000
        /*0022*/ 	.short	0x0000
        /*0024*/ 	.byte	0x00, 0xf5, 0x21, 0x00


	//----- nvinfo : EIATTR_SPARSE_MMA_MASK
	.align		4
.L_11:
        /*0028*/ 	.byte	0x03, 0x50
        /*002a*/ 	.short	0x0000


	//----- nvinfo : EIATTR_MAXREG_COUNT
	.align		4
        /*002c*/ 	.byte	0x03, 0x1b
        /*002e*/ 	.short	0x00ff


	//----- nvinfo : EIATTR_MERCURY_ISA_VERSION
	.align		4
        /*0030*/ 	.byte	0x03, 0x5f
        /*0032*/ 	.short	0x0101


	//----- nvinfo : EIATTR_VRC_CTA_INIT_COUNT
	.align		4
        /*0034*/ 	.byte	0x02, 0x4a
	.zero		1
	.zero		1


	//----- nvinfo : EIATTR_EXIT_INSTR_OFFSETS
	.align		4
        /*0038*/ 	.byte	0x04, 0x1c
        /*003a*/ 	.short	(.L_13 - .L_12)


	//   ....[0]....
.L_12:
        /*003c*/ 	.word	0x000000e0


	//   ....[1]....
        /*0040*/ 	.word	0x00000100


	//   ....[2]....
        /*0044*/ 	.word	0x00000160


	//----- nvinfo : EIATTR_CRS_STACK_SIZE
	.align		4
.L_13:
        /*0048*/ 	.byte	0x04, 0x1e
        /*004a*/ 	.short	(.L_15 - .L_14)
.L_14:
        /*004c*/ 	.word	0x00000000


	//----- nvinfo : EIATTR_CBANK_PARAM_SIZE
	.align		4
.L_15:
        /*0050*/ 	.byte	0x03, 0x19
        /*0052*/ 	.short	0x000c


	//----- nvinfo : EIATTR_PARAM_CBANK
	.align		4
        /*0054*/ 	.byte	0x04, 0x0a
        /*0056*/ 	.short	(.L_17 - .L_16)
	.align		4
.L_16:
        /*0058*/ 	.word	index@(.nv.constant0._Z15shiftLeftKernelPii)
        /*005c*/ 	.short	0x0380
        /*005e*/ 	.short	0x000c


	//----- nvinfo : EIATTR_SW_WAR
	.align		4
.L_17:
        /*0060*/ 	.byte	0x04, 0x36
        /*0062*/ 	.short	(.L_19 - .L_18)
.L_18:
        /*0064*/ 	.word	0x00000008
.L_19:


//--------------------- .nv.callgraph             --------------------------
	.section	.nv.callgraph,"",@"SHT_CUDA_CALLGRAPH"
	.align	4
	.sectionentsize	8
	.align		4
        /*0000*/ 	.word	0x00000000
	.align		4
        /*0004*/ 	.word	0xffffffff
	.align		4
        /*0008*/ 	.word	0x00000000
	.align		4
        /*000c*/ 	.word	0xfffffffe
	.align		4
        /*0010*/ 	.word	0x00000000
	.align		4
        /*0014*/ 	.word	0xfffffffd
	.align		4
        /*0018*/ 	.word	0x00000000
	.align		4
        /*001c*/ 	.word	0xfffffffc


//--------------------- .text._Z15shiftLeftKernelPii --------------------------
	.section	.text._Z15shiftLeftKernelPii,"ax",@progbits
	.align	128
        .global         _Z15shiftLeftKernelPii
        .type           _Z15shiftLeftKernelPii,@function
        .size           _Z15shiftLeftKernelPii,(.L_x_2 - _Z15shiftLeftKernelPii)
        .other          _Z15shiftLeftKernelPii,@"STO_CUDA_ENTRY STV_DEFAULT"
_Z15shiftLeftKernelPii:
.text._Z15shiftLeftKernelPii:
[----:B------:R-:W-:Y:S01]  /*0000*/  LDC R1, c[0x0][0x37c] ;  /* 0x0000df00ff017b82 */ /* 0x000fe20000000800 */
[----:B------:R-:W0:Y:S07]  /*0010*/  S2R R7, SR_TID.X ;  /* 0x0000000000077919 */ /* 0x000e2e0000002100 */
[----:B------:R-:W0:Y:S01]  /*0020*/  S2UR UR5, SR_CTAID.X ;  /* 0x00000000000579c3 */ /* 0x000e220000002500 */
[----:B------:R-:W1:Y:S01]  /*0030*/  LDCU UR4, c[0x0][0x388] ;  /* 0x00007100ff0477ac */ /* 0x000e620008000800 */
[----:B------:R-:W2:Y:S06]  /*0040*/  LDCU.64 UR6, c[0x0][0x358] ;  /* 0x00006b00ff0677ac */ /* 0x000eac0008000a00 */
[----:B------:R-:W0:Y:S01]  /*0050*/  LDC R0, c[0x0][0x360] ;  /* 0x0000d800ff007b82 */ /* 0x000e220000000800 */
[----:B-1----:R-:W-:Y:S01]  /*0060*/  UIADD3 UR4, UPT, UPT, UR4, -0x1, URZ ;  /* 0xffffffff04047890 */ /* 0x002fe2000fffe0ff */
[----:B0-----:R-:W-:-:S05]  /*0070*/  IMAD R7, R0, UR5, R7 ;  /* 0x0000000500077c24 */ /* 0x001fca000f8e0207 */
[----:B------:R-:W-:-:S13]  /*0080*/  ISETP.GE.AND P0, PT, R7, UR4, PT ;  /* 0x0000000407007c0c */ /* 0x000fda000bf06270 */
[----:B--2---:R-:W-:Y:S05]  /*0090*/  @P0 BRA `(.L_x_0) ;  /* 0x0000000000140947 */ /* 0x004fea0003800000 */
[----:B------:R-:W0:Y:S02]  /*00a0*/  LDC.64 R2, c[0x0][0x380] ;  /* 0x0000e000ff027b82 */ /* 0x000e240000000a00 */
[----:B0-----:R-:W-:-:S05]  /*00b0*/  IMAD.WIDE R2, R7, 0x4, R2 ;  /* 0x0000000407027825 */ /* 0x001fca00078e0202 */
[----:B------:R-:W2:Y:S04]  /*00c0*/  LDG.E R5, desc[UR6][R2.64+0x4] ;  /* 0x0000040602057981 */ /* 0x000ea8000c1e1900 */
[----:B--2---:R-:W-:Y:S01]  /*00d0*/  STG.E desc[UR6][R2.64], R5 ;  /* 0x0000000502007986 */ /* 0x004fe2000c101906 */
[----:B------:R-:W-:Y:S05]  /*00e0*/  EXIT ;  /* 0x000000000000794d */ /* 0x000fea0003800000 */
.L_x_0:
[----:B------:R-:W-:-:S13]  /*00f0*/  ISETP.NE.AND P0, PT, R7, UR4, PT ;  /* 0x0000000407007c0c */ /* 0x000fda000bf05270 */
[----:B------:R-:W-:Y:S05]  /*0100*/  @P0 EXIT ;  /* 0x000000000000094d */ /* 0x000fea0003800000 */
[----:B------:R-:W0:Y:S08]  /*0110*/  LDC.64 R2, c[0x0][0x380] ;  /* 0x0000e000ff027b82 */ /* 0x000e300000000a00 */
[----:B------:R-:W1:Y:S01]  /*0120*/  LDC.64 R4, c[0x0][0x380] ;  /* 0x0000e000ff047b82 */ /* 0x000e620000000a00 */
[----:B0-----:R-:W2:Y:S01]  /*0130*/  LDG.E R3, desc[UR6][R2.64] ;  /* 0x0000000602037981 */ /* 0x001ea2000c1e1900 */
[----:B-1----:R-:W-:-:S05]  /*0140*/  IMAD.WIDE R4, R7, 0x4, R4 ;  /* 0x0000000407047825 */ /* 0x002fca00078e0204 */
[----:B--2---:R-:W-:Y:S01]  /*0150*/  STG.E desc[UR6][R4.64], R3 ;  /* 0x0000000304007986 */ /* 0x004fe2000c101906 */
[----:B------:R-:W-:Y:S05]  /*0160*/  EXIT ;  /* 0x000000000000794d */ /* 0x000fea0003800000 */
.L_x_1:
[----:B------:R-:W-:-:S00]  /*0170*/  BRA `(.L_x_1) ;  /* 0xfffffffc00fc7947 */ /* 0x000fc0000383ffff */
[----:B------:R-:W-:-:S00]  /*0180*/  NOP ;  /* 0x0000000000007918 */ /* 0x000fc00000000000 */
[----:B------:R-:W-:-:S00]  /*0190*/  NOP ;  /* 0x0000000000007918 */ /* 0x000fc00000000000 */
[----:B------:R-:W-:-:S00]  /*01a0*/  NOP ;  /* 0x0000000000007918 */ /* 0x000fc00000000000 */
[----:B------:R-:W-:-:S00]  /*01b0*/  NOP ;  /* 0x0000000000007918 */ /* 0x000fc00000000000 */
[----:B------:R-:W-:-:S00]  /*01c0*/  NOP ;  /* 0x0000000000007918 */ /* 0x000fc00000000000 */
[----:B------:R-:W-:-:S00]  /*01d0*/  NOP ;  /* 0x0000000000007918 */ /* 0x000fc00000000000 */
[----:B------:R-:W-:-:S00]  /*01e0*/  NOP ;  /* 0x0000000000007918 */ /* 0x000fc00000000000 */
[----:B------:R-:W-:-:S00]  /*01f0*/  NOP ;  /* 0x0000000000007918 */ /* 0x000fc00000000000 */
.L_x_2:


//--------------------- .nv.shared.reserved.0     --------------------------
	.section	.nv.shared.reserved.0,"aw",@nobits
	.weak		__nv_reservedSMEM_offset_0_alias
	.size		__nv_reservedSMEM_offset_0_alias, 0, 64
	.other		__nv_reservedSMEM_offset_0_alias,@"STO_CUDA_RESERVED_SHARED STV_DEFAULT"
__nv_reservedSMEM_offset_0_alias:
	.zero		0
	.zero		64


//--------------------- .nv.constant0._Z15shiftLeftKernelPii --------------------------
	.section	.nv.constant0._Z15shiftLeftKernelPii,"a",@progbits
	.sectionflags	@""
	.align	4
.nv.constant0._Z15shiftLeftKernelPii:
	.zero		908


//--------------------- SYMBOLS --------------------------

	.type		.nv.reservedSmem.offset0,@object
	.size		.nv.reservedSmem.offset0,0x4
